//
// Generated by NVIDIA NVVM Compiler
//
// Compiler Build ID: CL-36424714
// Cuda compilation tools, release 13.0, V13.0.88
// Based on NVVM 20.0.0
//

.version 9.0
.target sm_100
.address_size 64

	// .globl	_Z12safe_softmaxILi128EEvPfS0_i
// _ZZ12safe_softmaxILi128EEvPfS0_iE8max_smem has been demoted
// _ZZ12safe_softmaxILi128EEvPfS0_iE8sum_smem has been demoted

.visible .entry _Z12safe_softmaxILi128EEvPfS0_i(
	.param .u64 .ptr .align 1 _Z12safe_softmaxILi128EEvPfS0_i_param_0,
	.param .u64 .ptr .align 1 _Z12safe_softmaxILi128EEvPfS0_i_param_1,
	.param .u32 _Z12safe_softmaxILi128EEvPfS0_i_param_2
)
{
	.reg .pred 	%p<26>;
	.reg .b32 	%r<52>;
	.reg .b32 	%f<75>;
	.reg .b64 	%rd<9>;
	// demoted variable
	.shared .align 4 .b8 _ZZ12safe_softmaxILi128EEvPfS0_iE8max_smem[16];
	// demoted variable
	.shared .align 4 .b8 _ZZ12safe_softmaxILi128EEvPfS0_iE8sum_smem[16];
	ld.param.u64 	%rd3, [_Z12safe_softmaxILi128EEvPfS0_i_param_0];
	ld.param.u64 	%rd2, [_Z12safe_softmaxILi128EEvPfS0_i_param_1];
	ld.param.u32 	%r5, [_Z12safe_softmaxILi128EEvPfS0_i_param_2];
	cvta.to.global.u64 	%rd4, %rd3;
	mov.u32 	%r1, %tid.x;
	mov.u32 	%r6, %ctaid.x;
	mov.u32 	%r7, %ntid.x;
	mad.lo.s32 	%r2, %r6, %r7, %r1;
	setp.ge.s32 	%p1, %r2, %r5;
	mul.wide.s32 	%rd5, %r2, 4;
	add.s64 	%rd1, %rd4, %rd5;
	mov.f32 	%f71, 0fFF800000;
	@%p1 bra 	$L__BB0_2;
	ld.global.f32 	%f71, [%rd1];
$L__BB0_2:
	shr.u32 	%r3, %r1, 5;
	and.b32  	%r4, %r1, 31;
	mov.b32 	%r8, %f71;
	shfl.sync.down.b32	%r9|%p2, %r8, 16, 31, -1;
	mov.b32 	%f15, %r9;
	max.f32 	%f16, %f71, %f15;
	mov.b32 	%r10, %f16;
	shfl.sync.down.b32	%r11|%p3, %r10, 8, 31, -1;
	mov.b32 	%f17, %r11;
	max.f32 	%f18, %f16, %f17;
	mov.b32 	%r12, %f18;
	shfl.sync.down.b32	%r13|%p4, %r12, 4, 31, -1;
	mov.b32 	%f19, %r13;
	max.f32 	%f20, %f18, %f19;
	mov.b32 	%r14, %f20;
	shfl.sync.down.b32	%r15|%p5, %r14, 2, 31, -1;
	mov.b32 	%f21, %r15;
	max.f32 	%f22, %f20, %f21;
	mov.b32 	%r16, %f22;
	shfl.sync.down.b32	%r17|%p6, %r16, 1, 31, -1;
	mov.b32 	%f23, %r17;
	max.f32 	%f3, %f22, %f23;
	setp.ne.s32 	%p7, %r4, 0;
	@%p7 bra 	$L__BB0_4;
	shl.b32 	%r18, %r3, 2;
	mov.u32 	%r19, _ZZ12safe_softmaxILi128EEvPfS0_iE8max_smem;
	add.s32 	%r20, %r19, %r18;
	st.shared.f32 	[%r20], %f3;
$L__BB0_4:
	bar.sync 	0;
	setp.gt.u32 	%p8, %r1, 31;
	@%p8 bra 	$L__BB0_9;
	setp.gt.u32 	%p9, %r1, 3;
	mov.f32 	%f72, 0fFF800000;
	@%p9 bra 	$L__BB0_7;
	shl.b32 	%r21, %r4, 2;
	mov.u32 	%r22, _ZZ12safe_softmaxILi128EEvPfS0_iE8max_smem;
	add.s32 	%r23, %r22, %r21;
	ld.shared.f32 	%f72, [%r23];
$L__BB0_7:
	setp.ne.s32 	%p10, %r4, 0;
	mov.b32 	%r24, %f72;
	shfl.sync.down.b32	%r25|%p11, %r24, 2, 31, -1;
	mov.b32 	%f25, %r25;
	max.f32 	%f26, %f72, %f25;
	mov.b32 	%r26, %f26;
	shfl.sync.down.b32	%r27|%p12, %r26, 1, 31, -1;
	mov.b32 	%f27, %r27;
	max.f32 	%f6, %f26, %f27;
	@%p10 bra 	$L__BB0_9;
	st.shared.f32 	[_ZZ12safe_softmaxILi128EEvPfS0_iE8max_smem], %f6;
$L__BB0_9:
	setp.ge.s32 	%p13, %r2, %r5;
	bar.sync 	0;
	mov.f32 	%f73, 0f00000000;
	ld.shared.f32 	%f7, [_ZZ12safe_softmaxILi128EEvPfS0_iE8max_smem];
	@%p13 bra 	$L__BB0_11;
	ld.global.f32 	%f29, [%rd1];
	sub.f32 	%f30, %f29, %f7;
	fma.rn.f32 	%f31, %f30, 0f3BBB989D, 0f3F000000;
	cvt.sat.f32.f32 	%f32, %f31;
	mov.f32 	%f33, 0f4B400001;
	mov.f32 	%f34, 0f437C0000;
	fma.rm.f32 	%f35, %f32, %f34, %f33;
	add.f32 	%f36, %f35, 0fCB40007F;
	neg.f32 	%f37, %f36;
	fma.rn.f32 	%f38, %f30, 0f3FB8AA3B, %f37;
	fma.rn.f32 	%f39, %f30, 0f32A57060, %f38;
	mov.b32 	%r28, %f35;
	shl.b32 	%r29, %r28, 23;
	mov.b32 	%f40, %r29;
	ex2.approx.ftz.f32 	%f41, %f39;
	mul.f32 	%f73, %f41, %f40;
$L__BB0_11:
	setp.ne.s32 	%p14, %r4, 0;
	mov.b32 	%r30, %f73;
	shfl.sync.down.b32	%r31|%p15, %r30, 16, 31, -1;
	mov.b32 	%f42, %r31;
	add.f32 	%f43, %f73, %f42;
	mov.b32 	%r32, %f43;
	shfl.sync.down.b32	%r33|%p16, %r32, 8, 31, -1;
	mov.b32 	%f44, %r33;
	add.f32 	%f45, %f43, %f44;
	mov.b32 	%r34, %f45;
	shfl.sync.down.b32	%r35|%p17, %r34, 4, 31, -1;
	mov.b32 	%f46, %r35;
	add.f32 	%f47, %f45, %f46;
	mov.b32 	%r36, %f47;
	shfl.sync.down.b32	%r37|%p18, %r36, 2, 31, -1;
	mov.b32 	%f48, %r37;
	add.f32 	%f49, %f47, %f48;
	mov.b32 	%r38, %f49;
	shfl.sync.down.b32	%r39|%p19, %r38, 1, 31, -1;
	mov.b32 	%f50, %r39;
	add.f32 	%f10, %f49, %f50;
	@%p14 bra 	$L__BB0_13;
	shl.b32 	%r40, %r3, 2;
	mov.u32 	%r41, _ZZ12safe_softmaxILi128EEvPfS0_iE8sum_smem;
	add.s32 	%r42, %r41, %r40;
	st.shared.f32 	[%r42], %f10;
$L__BB0_13:
	setp.gt.u32 	%p20, %r1, 31;
	bar.sync 	0;
	@%p20 bra 	$L__BB0_18;
	setp.gt.u32 	%p21, %r1, 3;
	mov.f32 	%f74, 0f00000000;
	@%p21 bra 	$L__BB0_16;
	shl.b32 	%r43, %r4, 2;
	mov.u32 	%r44, _ZZ12safe_softmaxILi128EEvPfS0_iE8sum_smem;
	add.s32 	%r45, %r44, %r43;
	ld.shared.f32 	%f74, [%r45];
$L__BB0_16:
	setp.ne.s32 	%p22, %r4, 0;
	mov.b32 	%r46, %f74;
	shfl.sync.down.b32	%r47|%p23, %r46, 2, 31, -1;
	mov.b32 	%f52, %r47;
	add.f32 	%f53, %f74, %f52;
	mov.b32 	%r48, %f53;
	shfl.sync.down.b32	%r49|%p24, %r48, 1, 31, -1;
	mov.b32 	%f54, %r49;
	add.f32 	%f13, %f53, %f54;
	@%p22 bra 	$L__BB0_18;
	st.shared.f32 	[_ZZ12safe_softmaxILi128EEvPfS0_iE8sum_smem], %f13;
$L__BB0_18:
	setp.ge.s32 	%p25, %r2, %r5;
	bar.sync 	0;
	@%p25 bra 	$L__BB0_20;
	ld.shared.f32 	%f55, [_ZZ12safe_softmaxILi128EEvPfS0_iE8sum_smem];
	ld.global.f32 	%f56, [%rd1];
	sub.f32 	%f57, %f56, %f7;
	fma.rn.f32 	%f58, %f57, 0f3BBB989D, 0f3F000000;
	cvt.sat.f32.f32 	%f59, %f58;
	mov.f32 	%f60, 0f4B400001;
	mov.f32 	%f61, 0f437C0000;
	fma.rm.f32 	%f62, %f59, %f61, %f60;
	add.f32 	%f63, %f62, 0fCB40007F;
	neg.f32 	%f64, %f63;
	fma.rn.f32 	%f65, %f57, 0f3FB8AA3B, %f64;
	fma.rn.f32 	%f66, %f57, 0f32A57060, %f65;
	mov.b32 	%r50, %f62;
	shl.b32 	%r51, %r50, 23;
	mov.b32 	%f67, %r51;
	ex2.approx.ftz.f32 	%f68, %f66;
	mul.f32 	%f69, %f68, %f67;
	div.rn.f32 	%f70, %f69, %f55;
	cvta.to.global.u64 	%rd6, %rd2;
	add.s64 	%rd8, %rd6, %rd5;
	st.global.f32 	[%rd8], %f70;
$L__BB0_20:
	ret;

}


// ===== COMPILED SASS (sm_100) =====

	.target	sm_100

	.elftype	@"ET_EXEC"


//--------------------- .note.nv.tkinfo           --------------------------
	.section	.note.nv.tkinfo,"",@"SHT_NOTE"
	.sectionflags	@"SHF_NOTE_NV_TKINFO"
	.tkinfo
        /*0018*/ 	.word	0x00000002
        /*0030*/ 	.string	""
        /*0030*/ 	.string	"ptxas"
        /*0030*/ 	.string	"Cuda compilation tools, release 13.0, V13.0.88"
        /*0030*/ 	.string	"Build cuda_13.0.r13.0/compiler.36424714_0"
        /*0030*/ 	.string	"-arch sm_100 -m 64 "



//--------------------- .note.nv.cuinfo           --------------------------
	.section	.note.nv.cuinfo,"",@"SHT_NOTE"
	.sectionflags	@"SHF_NOTE_NV_CUINFO"
        /*0018*/ 	.short	0x0002
        /*001a*/ 	.short	0x0064
        /*001c*/ 	.short	0x0082
	.zero		2


//--------------------- .nv.info                  --------------------------
	.section	.nv.info,"",@"SHT_CUDA_INFO"
	.align	4


	//----- nvinfo : EIATTR_REGCOUNT
	.align		4
        /*0000*/ 	.byte	0x04, 0x2f
        /*0002*/ 	.short	(.L_1 - .L_0)
	.align		4
.L_0:
        /*0004*/ 	.word	index@(_Z12safe_softmaxILi128EEvPfS0_i)
        /*0008*/ 	.word	0x00000014


	//----- nvinfo : EIATTR_FRAME_SIZE
	.align		4
.L_1:
        /*000c*/ 	.byte	0x04, 0x11
        /*000e*/ 	.short	(.L_3 - .L_2)
	.align		4
.L_2:
        /*0010*/ 	.word	index@($__internal_0_$__cuda_sm3x_div_rn_noftz_f32_slowpath)
        /*0014*/ 	.word	0x00000000


	//----- nvinfo : EIATTR_FRAME_SIZE
	.align		4
.L_3:
        /*0018*/ 	.byte	0x04, 0x11
        /*001a*/ 	.short	(.L_5 - .L_4)
	.align		4
.L_4:
        /*001c*/ 	.word	index@(_Z12safe_softmaxILi128EEvPfS0_i)
        /*0020*/ 	.word	0x00000000


	//----- nvinfo : EIATTR_MIN_STACK_SIZE
	.align		4
.L_5:
        /*0024*/ 	.byte	0x04, 0x12
        /*0026*/ 	.short	(.L_7 - .L_6)
	.align		4
.L_6:
        /*0028*/ 	.word	index@(_Z12safe_softmaxILi128EEvPfS0_i)
        /*002c*/ 	.word	0x00000000
.L_7:


//--------------------- .nv.compat                --------------------------
	.section	.nv.compat,"",@"SHT_CUDA_COMPAT_INFO"
	.align	4
        /*0000*/ 	.byte	0x02, 0x09, 0x00, 0x00, 0x02, 0x02, 0x01, 0x00, 0x02, 0x05, 0x05, 0x00, 0x03, 0x07, 0x01, 0x01
        /*0010*/ 	.byte	0x02, 0x03, 0x00, 0x00, 0x02, 0x06, 0x01, 0x00, 0x04, 0x0b, 0x08, 0x00, 0x01, 0x00, 0x00, 0x00
        /*0020*/ 	.byte	0x00, 0x00, 0x00, 0x00


//--------------------- .nv.info._Z12safe_softmaxILi128EEvPfS0_i --------------------------
	.section	.nv.info._Z12safe_softmaxILi128EEvPfS0_i,"",@"SHT_CUDA_INFO"
	.sectionflags	@""
	.align	4


	//----- nvinfo : EIATTR_CUDA_API_VERSION
	.align		4
        /*0000*/ 	.byte	0x04, 0x37
        /*0002*/ 	.short	(.L_9 - .L_8)
.L_8:
        /*0004*/ 	.word	0x00000082


	//----- nvinfo : EIATTR_KPARAM_INFO
	.align		4
.L_9:
        /*0008*/ 	.byte	0x04, 0x17
        /*000a*/ 	.short	(.L_11 - .L_10)
.L_10:
        /*000c*/ 	.word	0x00000000
        /*0010*/ 	.short	0x0002
        /*0012*/ 	.short	0x0010
        /*0014*/ 	.byte	0x00, 0xf0, 0x11, 0x00


	//----- nvinfo : EIATTR_KPARAM_INFO
	.align		4
.L_11:
        /*0018*/ 	.byte	0x04, 0x17
        /*001a*/ 	.short	(.L_13 - .L_12)
.L_12:
        /*001c*/ 	.word	0x00000000
        /*0020*/ 	.short	0x0001
        /*0022*/ 	.short	0x0008
        /*0024*/ 	.byte	0x00, 0xf5, 0x21, 0x00


	//----- nvinfo : EIATTR_KPARAM_INFO
	.align		4
.L_13:
        /*0028*/ 	.byte	0x04, 0x17
        /*002a*/ 	.short	(.L_15 - .L_14)
.L_14:
        /*002c*/ 	.word	0x00000000
        /*0030*/ 	.short	0x0000
        /*0032*/ 	.short	0x0000
        /*0034*/ 	.byte	0x00, 0xf5, 0x21, 0x00


	//----- nvinfo : EIATTR_SPARSE_MMA_MASK
	.align		4
.L_15:
        /*0038*/ 	.byte	0x03, 0x50
        /*003a*/ 	.short	0x0000


	//----- nvinfo : EIATTR_MAXREG_COUNT
	.align		4
        /*003c*/ 	.byte	0x03, 0x1b
        /*003e*/ 	.short	0x00ff


	//----- nvinfo : EIATTR_NUM_BARRIERS
	.align		4
        /*0040*/ 	.byte	0x02, 0x4c
        /*0042*/ 	.byte	0x01
	.zero		1


	//----- nvinfo : EIATTR_MERCURY_ISA_VERSION
	.align		4
        /*0044*/ 	.byte	0x03, 0x5f
        /*0046*/ 	.short	0x0101


	//----- nvinfo : EIATTR_COOP_GROUP_MASK_REGIDS
	.align		4
        /*0048*/ 	.byte	0x04, 0x29
        /*004a*/ 	.short	(.L_17 - .L_16)


	//   ....[0]....
.L_16:
        /*004c*/ 	.word	0xffffffff


	//   ....[1]....
        /*0050*/ 	.word	0xffffffff


	//   ....[2]....
        /*0054*/ 	.word	0xffffffff


	//   ....[3]....
        /*0058*/ 	.word	0xffffffff


	//   ....[4]....
        /*005c*/ 	.word	0xffffffff


	//   ....[5]....
        /*0060*/ 	.word	0xffffffff


	//   ....[6]....
        /*0064*/ 	.word	0xffffffff


	//   ....[7]....
        /*0068*/ 	.word	0xffffffff


	//   ....[8]....
        /*006c*/ 	.word	0xffffffff


	//   ....[9]....
        /*0070*/ 	.word	0xffffffff


	//   ....[10]....
        /*0074*/ 	.word	0xffffffff


	//   ....[11]....
        /*0078*/ 	.word	0xffffffff


	//   ....[12]....
        /*007c*/ 	.word	0xffffffff


	//   ....[13]....
        /*0080*/ 	.word	0xffffffff


	//   ....[14]....
        /*0084*/ 	.word	0x0500000b


	//   ....[15]....
        /*0088*/ 	.word	0x0500000b


	//   ....[16]....
        /*008c*/ 	.word	0x0500000b


	//   ....[17]....
        /*0090*/ 	.word	0x0500000b


	//----- nvinfo : EIATTR_COOP_GROUP_INSTR_OFFSETS
	.align		4
.L_17:
        /*0094*/ 	.byte	0x04, 0x28
        /*0096*/ 	.short	(.L_19 - .L_18)


	//   ....[0]....
.L_18:
        /*0098*/ 	.word	0x000000c0


	//   ....[1]....
        /*009c*/ 	.word	0x000000f0


	//   ....[2]....
        /*00a0*/ 	.word	0x00000110


	//   ....[3]....
        /*00a4*/ 	.word	0x00000140


	//   ....[4]....
        /*00a8*/ 	.word	0x00000180


	//   ....[5]....
        /*00ac*/ 	.word	0x000002a0


	//   ....[6]....
        /*00b0*/ 	.word	0x000002c0


	//   ....[7]....
        /*00b4*/ 	.word	0x00000490


	//   ....[8]....
        /*00b8*/ 	.word	0x000004b0


	//   ....[9]....
        /*00bc*/ 	.word	0x000004d0


	//   ....[10]....
        /*00c0*/ 	.word	0x000004f0


	//   ....[11]....
        /*00c4*/ 	.word	0x00000510


	//   ....[12]....
        /*00c8*/ 	.word	0x000005e0


	//   ....[13]....
        /*00cc*/ 	.word	0x00000600


	//   ....[14]....
        /*00d0*/ 	.word	0x00000890


	//   ....[15]....
        /*00d4*/ 	.word	0x00000900


	//   ....[16]....
        /*00d8*/ 	.word	0x00000980


	//   ....[17]....
        /*00dc*/ 	.word	0x000009f0


	//----- nvinfo : EIATTR_VRC_CTA_INIT_COUNT
	.align		4
.L_19:
        /*00e0*/ 	.byte	0x02, 0x4a
	.zero		1
	.zero		1


	//----- nvinfo : EIATTR_EXIT_INSTR_OFFSETS
	.align		4
        /*00e4*/ 	.byte	0x04, 0x1c
        /*00e6*/ 	.short	(.L_21 - .L_20)


	//   ....[0]....
.L_20:
        /*00e8*/ 	.word	0x00000650


	//   ....[1]....
        /*00ec*/ 	.word	0x00000830


	//----- nvinfo : EIATTR_CRS_STACK_SIZE
	.align		4
.L_21:
        /*00f0*/ 	.byte	0x04, 0x1e
        /*00f2*/ 	.short	(.L_23 - .L_22)
.L_22:
        /*00f4*/ 	.word	0x00000000


	//----- nvinfo : EIATTR_CBANK_PARAM_SIZE
	.align		4
.L_23:
        /*00f8*/ 	.byte	0x03, 0x19
        /*00fa*/ 	.short	0x0014


	//----- nvinfo : EIATTR_PARAM_CBANK
	.align		4
        /*00fc*/ 	.byte	0x04, 0x0a
        /*00fe*/ 	.short	(.L_25 - .L_24)
	.align		4
.L_24:
        /*0100*/ 	.word	index@(.nv.constant0._Z12safe_softmaxILi128EEvPfS0_i)
        /*0104*/ 	.short	0x0380
        /*0106*/ 	.short	0x0014


	//----- nvinfo : EIATTR_SW_WAR
	.align		4
.L_25:
        /*0108*/ 	.byte	0x04, 0x36
        /*010a*/ 	.short	(.L_27 - .L_26)
.L_26:
        /*010c*/ 	.word	0x00000008
.L_27:


//--------------------- .nv.callgraph             --------------------------
	.section	.nv.callgraph,"",@"SHT_CUDA_CALLGRAPH"
	.align	4
	.sectionentsize	8
	.align		4
        /*0000*/ 	.word	0x00000000
	.align		4
        /*0004*/ 	.word	0xffffffff
	.align		4
        /*0008*/ 	.word	0x00000000
	.align		4
        /*000c*/ 	.word	0xfffffffe
	.align		4
        /*0010*/ 	.word	0x00000000
	.align		4
        /*0014*/ 	.word	0xfffffffd
	.align		4
        /*0018*/ 	.word	0x00000000
	.align		4
        /*001c*/ 	.word	0xfffffffc


//--------------------- .text._Z12safe_softmaxILi128EEvPfS0_i --------------------------
	.section	.text._Z12safe_softmaxILi128EEvPfS0_i,"ax",@progbits
	.align	128
        .global         _Z12safe_softmaxILi128EEvPfS0_i
        .type           _Z12safe_softmaxILi128EEvPfS0_i,@function
        .size           _Z12safe_softmaxILi128EEvPfS0_i,(.L_x_24 - _Z12safe_softmaxILi128EEvPfS0_i)
        .other          _Z12safe_softmaxILi128EEvPfS0_i,@"STO_CUDA_ENTRY STV_DEFAULT"
_Z12safe_softmaxILi128EEvPfS0_i:
.text._Z12safe_softmaxILi128EEvPfS0_i:
[----:B------:R-:W-:Y:S01]  /*0000*/  LDC R1, c[0x0][0x37c] ;  /* 0x0000df00ff017b82 */ /* 0x000fe20000000800 */
[----:B------:R-:W0:Y:S07]  /*0010*/  S2R R0, SR_TID.X ;  /* 0x0000000000007919 */ /* 0x000e2e0000002100 */
[----:B------:R-:W0:Y:S01]  /*0020*/  S2UR UR6, SR_CTAID.X ;  /* 0x00000000000679c3 */ /* 0x000e220000002500 */
[----:B------:R-:W1:Y:S01]  /*0030*/  LDCU UR7, c[0x0][0x390] ;  /* 0x00007200ff0777ac */ /* 0x000e620008000800 */
[----:B------:R-:W-:Y:S01]  /*0040*/  IMAD.MOV.U32 R6, RZ, RZ, -0x800000 ;  /* 0xff800000ff067424 */ /* 0x000fe200078e00ff */
[----:B------:R-:W2:Y:S05]  /*0050*/  LDCU.64 UR4, c[0x0][0x358] ;  /* 0x00006b00ff0477ac */ /* 0x000eaa0008000a00 */
[----:B------:R-:W0:Y:S08]  /*0060*/  LDC R5, c[0x0][0x360] ;  /* 0x0000d800ff057b82 */ /* 0x000e300000000800 */
[----:B------:R-:W3:Y:S01]  /*0070*/  LDC.64 R2, c[0x0][0x380] ;  /* 0x0000e000ff027b82 */ /* 0x000ee20000000a00 */
[----:B0-----:R-:W-:-:S05]  /*0080*/  IMAD R4, R5, UR6, R0 ;  /* 0x0000000605047c24 */ /* 0x001fca000f8e0200 */
[C---:B-1----:R-:W-:Y:S01]  /*0090*/  ISETP.GE.AND P0, PT, R4.reuse, UR7, PT ;  /* 0x0000000704007c0c */ /* 0x042fe2000bf06270 */
[----:B---3--:R-:W-:-:S12]  /*00a0*/  IMAD.WIDE R2, R4, 0x4, R2 ;  /* 0x0000000404027825 */ /* 0x008fd800078e0202 */
[----:B--2---:R-:W2:Y:S04]  /*00b0*/  @!P0 LDG.E R6, desc[UR4][R2.64] ;  /* 0x0000000402068981 */ /* 0x004ea8000c1e1900 */
[----:B--2---:R-:W0:Y:S02]  /*00c0*/  SHFL.DOWN PT, R5, R6, 0x10, 0x1f ;  /* 0x0a001f0006057f89 */ /* 0x004e2400000e0000 */
[----:B0-----:R-:W-:Y:S02]  /*00d0*/  FMNMX R7, R5, R6, !PT ;  /* 0x0000000605077209 */ /* 0x001fe40007800000 */
[----:B------:R-:W-:-:S03]  /*00e0*/  SHF.R.U32.HI R6, RZ, 0x5, R0 ;  /* 0x00000005ff067819 */ /* 0x000fc60000011600 */
[----:B------:R-:W0:Y:S02]  /*00f0*/  SHFL.DOWN PT, R8, R7, 0x8, 0x1f ;  /* 0x09001f0007087f89 */ /* 0x000e2400000e0000 */
[----:B0-----:R-:W-:-:S05]  /*0100*/  FMNMX R8, R7, R8, !PT ;  /* 0x0000000807087209 */ /* 0x001fca0007800000 */
[----:B------:R-:W0:Y:S02]  /*0110*/  SHFL.DOWN PT, R5, R8, 0x4, 0x1f ;  /* 0x08801f0008057f89 */ /* 0x000e2400000e0000 */
[----:B0-----:R-:W-:Y:S02]  /*0120*/  FMNMX R9, R8, R5, !PT ;  /* 0x0000000508097209 */ /* 0x001fe40007800000 */
[----:B------:R-:W-:-:S03]  /*0130*/  LOP3.LUT P1, R5, R0, 0x1f, RZ, 0xc0, !PT ;  /* 0x0000001f00057812 */ /* 0x000fc6000782c0ff */
[----:B------:R-:W0:Y:S10]  /*0140*/  SHFL.DOWN PT, R10, R9, 0x2, 0x1f ;  /* 0x08401f00090a7f89 */ /* 0x000e3400000e0000 */
[----:B------:R-:W1:Y:S01]  /*0150*/  @!P1 S2R R13, SR_CgaCtaId ;  /* 0x00000000000d9919 */ /* 0x000e620000008800 */
[----:B------:R-:W-:-:S02]  /*0160*/  @!P1 MOV R12, 0x400 ;  /* 0x00000400000c9802 */ /* 0x000fc40000000f00 */
[----:B0-----:R-:W-:-:S05]  /*0170*/  FMNMX R10, R9, R10, !PT ;  /* 0x0000000a090a7209 */ /* 0x001fca0007800000 */
[----:B------:R-:W0:Y:S01]  /*0180*/  SHFL.DOWN PT, R11, R10, 0x1, 0x1f ;  /* 0x08201f000a0b7f89 */ /* 0x000e2200000e0000 */
[----:B-1----:R-:W-:-:S05]  /*0190*/  @!P1 LEA R7, R13, R12, 0x18 ;  /* 0x0000000c0d079211 */ /* 0x002fca00078ec0ff */
[----:B------:R-:W-:Y:S01]  /*01a0*/  @!P1 IMAD R7, R6, 0x4, R7 ;  /* 0x0000000406079824 */ /* 0x000fe200078e0207 */
[----:B0-----:R-:W-:-:S05]  /*01b0*/  FMNMX R8, R10, R11, !PT ;  /* 0x0000000b0a087209 */ /* 0x001fca0007800000 */
[----:B------:R0:W-:Y:S01]  /*01c0*/  @!P1 STS [R7], R8 ;  /* 0x0000000807009388 */ /* 0x0001e20000000800 */
[----:B------:R-:W-:Y:S01]  /*01d0*/  BAR.SYNC.DEFER_BLOCKING 0x0 ;  /* 0x0000000000007b1d */ /* 0x000fe20000010000 */
[----:B------:R-:W-:-:S13]  /*01e0*/  ISETP.GT.U32.AND P1, PT, R0, 0x1f, PT ;  /* 0x0000001f0000780c */ /* 0x000fda0003f24070 */
[----:B0-----:R-:W-:Y:S05]  /*01f0*/  @P1 BRA `(.L_x_0) ;  /* 0x0000000000481947 */ /* 0x001fea0003800000 */
[----:B------:R-:W-:Y:S01]  /*0200*/  ISETP.GT.U32.AND P2, PT, R0, 0x3, PT ;  /* 0x000000030000780c */ /* 0x000fe20003f44070 */
[----:B------:R-:W-:Y:S01]  /*0210*/  UMOV UR6, 0xffffffff ;  /* 0xffffffff00067882 */ /* 0x000fe20000000000 */
[----:B------:R-:W-:-:S11]  /*0220*/  ISETP.NE.AND P3, PT, R5, RZ, PT ;  /* 0x000000ff0500720c */ /* 0x000fd60003f65270 */
[----:B------:R-:W0:Y:S01]  /*0230*/  @!P2 S2R R8, SR_CgaCtaId ;  /* 0x000000000008a919 */ /* 0x000e220000008800 */
[----:B------:R-:W-:-:S04]  /*0240*/  @!P2 MOV R7, 0x400 ;  /* 0x000004000007a802 */ /* 0x000fc80000000f00 */
[----:B0-----:R-:W-:Y:S01]  /*0250*/  @!P2 LEA R8, R8, R7, 0x18 ;  /* 0x000000070808a211 */ /* 0x001fe200078ec0ff */
[----:B------:R-:W-:-:S04]  /*0260*/  IMAD.MOV.U32 R7, RZ, RZ, -0x800000 ;  /* 0xff800000ff077424 */ /* 0x000fc800078e00ff */
[----:B------:R-:W-:-:S05]  /*0270*/  @!P2 IMAD R8, R5, 0x4, R8 ;  /* 0x000000040508a824 */ /* 0x000fca00078e0208 */
[----:B------:R0:W1:Y:S01]  /*0280*/  @!P2 LDS R7, [R8] ;  /* 0x000000000807a984 */ /* 0x0000620000000800 */
[----:B------:R-:W-:Y:S05]  /*0290*/  BRA.DIV UR6, `(.L_x_1) ;  /* 0x0000000606687947 */ /* 0x000fea000b800000 */
[----:B01----:R-:W0:Y:S02]  /*02a0*/  SHFL.DOWN PT, R8, R7, 0x2, 0x1f ;  /* 0x08401f0007087f89 */ /* 0x003e2400000e0000 */
[----:B0-----:R-:W-:-:S05]  /*02b0*/  FMNMX R8, R8, R7, !PT ;  /* 0x0000000708087209 */ /* 0x001fca0007800000 */
[----:B------:R0:W1:Y:S02]  /*02c0*/  SHFL.DOWN PT, R9, R8, 0x1, 0x1f ;  /* 0x08201f0008097f89 */ /* 0x00006400000e0000 */
.L_x_8:
[----:B------:R-:W2:Y:S01]  /*02d0*/  @!P3 S2R R10, SR_CgaCtaId ;  /* 0x00000000000ab919 */ /* 0x000ea20000008800 */
[----:B------:R-:W-:Y:S02]  /*02e0*/  @!P3 MOV R7, 0x400 ;  /* 0x000004000007b802 */ /* 0x000fe40000000f00 */
[----:B-1----:R-:W-:Y:S02]  /*02f0*/  FMNMX R9, R8, R9, !PT ;  /* 0x0000000908097209 */ /* 0x002fe40007800000 */
[----:B--2---:R-:W-:-:S05]  /*0300*/  @!P3 LEA R10, R10, R7, 0x18 ;  /* 0x000000070a0ab211 */ /* 0x004fca00078ec0ff */
[----:B------:R1:W-:Y:S02]  /*0310*/  @!P3 STS [R10], R9 ;  /* 0x000000090a00b388 */ /* 0x0003e40000000800 */
.L_x_0:
[----:B------:R-:W-:Y:S05]  /*0320*/  WARPSYNC.ALL ;  /* 0x0000000000007948 */ /* 0x000fea0003800000 */
[----:B------:R-:W-:Y:S06]  /*0330*/  BAR.SYNC.DEFER_BLOCKING 0x0 ;  /* 0x0000000000007b1d */ /* 0x000fec0000010000 */
[----:B------:R-:W2:Y:S01]  /*0340*/  @!P0 LDG.E R12, desc[UR4][R2.64] ;  /* 0x00000004020c8981 */ /* 0x000ea2000c1e1900 */
[----:B-1----:R-:W-:Y:S01]  /*0350*/  MOV R9, 0x400 ;  /* 0x0000040000097802 */ /* 0x002fe20000000f00 */
[----:B------:R-:W-:Y:S01]  /*0360*/  @!P0 IMAD.MOV.U32 R14, RZ, RZ, 0x437c0000 ;  /* 0x437c0000ff0e8424 */ /* 0x000fe200078e00ff */
[----:B------:R-:W-:Y:S01]  /*0370*/  @!P0 MOV R11, 0x3bbb989d ;  /* 0x3bbb989d000b8802 */ /* 0x000fe20000000f00 */
[----:B0-----:R-:W0:Y:S01]  /*0380*/  S2R R8, SR_CgaCtaId ;  /* 0x0000000000087919 */ /* 0x001e220000008800 */
[----:B------:R-:W-:-:S13]  /*0390*/  ISETP.NE.AND P3, PT, R5, RZ, PT ;  /* 0x000000ff0500720c */ /* 0x000fda0003f65270 */
[----:B------:R-:W-:Y:S01]  /*03a0*/  @!P3 VIADD R17, R9, 0x10 ;  /* 0x000000100911b836 */ /* 0x000fe20000000000 */
[----:B0-----:R-:W-:-:S04]  /*03b0*/  LEA R10, R8, R9, 0x18 ;  /* 0x00000009080a7211 */ /* 0x001fc800078ec0ff */
[----:B------:R-:W-:Y:S01]  /*03c0*/  @!P3 LEA R17, R8, R17, 0x18 ;  /* 0x000000110811b211 */ /* 0x000fe200078ec0ff */
[----:B------:R-:W2:Y:S03]  /*03d0*/  LDS R7, [R10] ;  /* 0x000000000a077984 */ /* 0x000ea60000000800 */
[----:B------:R-:W-:Y:S01]  /*03e0*/  @!P3 LEA R17, R6, R17, 0x2 ;  /* 0x000000110611b211 */ /* 0x000fe200078e10ff */
[----:B--2---:R-:W-:-:S04]  /*03f0*/  @!P0 FADD R12, -R7, R12 ;  /* 0x0000000c070c8221 */ /* 0x004fc80000000100 */
[----:B------:R-:W-:-:S04]  /*0400*/  @!P0 FFMA.SAT R11, R12, R11, 0.5 ;  /* 0x3f0000000c0b8423 */ /* 0x000fc8000000200b */
[----:B------:R-:W-:-:S04]  /*0410*/  @!P0 FFMA.RM R13, R11, R14, 12582913 ;  /* 0x4b4000010b0d8423 */ /* 0x000fc8000000400e */
[C---:B------:R-:W-:Y:S01]  /*0420*/  @!P0 FADD R11, R13.reuse, -12583039 ;  /* 0xcb40007f0d0b8421 */ /* 0x040fe20000000000 */
[----:B------:R-:W-:-:S03]  /*0430*/  @!P0 IMAD.SHL.U32 R13, R13, 0x800000, RZ ;  /* 0x008000000d0d8824 */ /* 0x000fc600078e00ff */
[----:B------:R-:W-:-:S04]  /*0440*/  @!P0 FFMA R11, R12, 1.4426950216293334961, -R11 ;  /* 0x3fb8aa3b0c0b8823 */ /* 0x000fc8000000080b */
[----:B------:R-:W-:Y:S01]  /*0450*/  @!P0 FFMA R12, R12, 1.925963033500011079e-08, R11 ;  /* 0x32a570600c0c8823 */ /* 0x000fe2000000000b */
[----:B------:R-:W-:-:S05]  /*0460*/  IMAD.MOV.U32 R11, RZ, RZ, RZ ;  /* 0x000000ffff0b7224 */ /* 0x000fca00078e00ff */
[----:B------:R-:W0:Y:S02]  /*0470*/  @!P0 MUFU.EX2 R12, R12 ;  /* 0x0000000c000c8308 */ /* 0x000e240000000800 */
[----:B0-----:R-:W-:-:S05]  /*0480*/  @!P0 FMUL R11, R13, R12 ;  /* 0x0000000c0d0b8220 */ /* 0x001fca0000400000 */
[----:B------:R-:W0:Y:S02]  /*0490*/  SHFL.DOWN PT, R14, R11, 0x10, 0x1f ;  /* 0x0a001f000b0e7f89 */ /* 0x000e2400000e0000 */
[----:B0-----:R-:W-:-:S05]  /*04a0*/  FADD R14, R14, R11 ;  /* 0x0000000b0e0e7221 */ /* 0x001fca0000000000 */
        /* <DEDUP_REMOVED lines=8> */
[----:B------:R0:W-:Y:S01]  /*0530*/  @!P3 STS [R17], R12 ;  /* 0x0000000c1100b388 */ /* 0x0001e20000000800 */
[----:B------:R-:W-:Y:S06]  /*0540*/  BAR.SYNC.DEFER_BLOCKING 0x0 ;  /* 0x0000000000007b1d */ /* 0x000fec0000010000 */
[----:B------:R-:W-:Y:S05]  /*0550*/  @P1 BRA `(.L_x_2) ;  /* 0x0000000000341947 */ /* 0x000fea0003800000 */
[----:B------:R-:W-:Y:S01]  /*0560*/  ISETP.GT.U32.AND P1, PT, R0, 0x3, PT ;  /* 0x000000030000780c */ /* 0x000fe20003f24070 */
[----:B------:R-:W-:Y:S01]  /*0570*/  IMAD.MOV.U32 R0, RZ, RZ, RZ ;  /* 0x000000ffff007224 */ /* 0x000fe200078e00ff */
[----:B------:R-:W-:-:S11]  /*0580*/  UMOV UR6, 0xffffffff ;  /* 0xffffffff00067882 */ /* 0x000fd60000000000 */
[----:B------:R-:W-:-:S05]  /*0590*/  @!P1 VIADD R9, R9, 0x10 ;  /* 0x0000001009099836 */ /* 0x000fca0000000000 */
[----:B------:R-:W-:-:S05]  /*05a0*/  @!P1 LEA R8, R8, R9, 0x18 ;  /* 0x0000000908089211 */ /* 0x000fca00078ec0ff */
[----:B------:R-:W-:-:S05]  /*05b0*/  @!P1 IMAD R5, R5, 0x4, R8 ;  /* 0x0000000405059824 */ /* 0x000fca00078e0208 */
[----:B------:R1:W2:Y:S01]  /*05c0*/  @!P1 LDS R0, [R5] ;  /* 0x0000000005009984 */ /* 0x0002a20000000800 */
[----:B------:R-:W-:Y:S05]  /*05d0*/  BRA.DIV UR6, `(.L_x_3) ;  /* 0x0000000206d47947 */ /* 0x000fea000b800000 */
[----:B-12---:R-:W1:Y:S02]  /*05e0*/  SHFL.DOWN PT, R5, R0, 0x2, 0x1f ;  /* 0x08401f0000057f89 */ /* 0x006e6400000e0000 */
[----:B-1----:R-:W-:-:S05]  /*05f0*/  FADD R5, R5, R0 ;  /* 0x0000000005057221 */ /* 0x002fca0000000000 */
[----:B------:R1:W2:Y:S02]  /*0600*/  SHFL.DOWN PT, R6, R5, 0x1, 0x1f ;  /* 0x08201f0005067f89 */ /* 0x0002a400000e0000 */
.L_x_11:
[----:B-12---:R-:W-:-:S05]  /*0610*/  FADD R5, R5, R6 ;  /* 0x0000000605057221 */ /* 0x006fca0000000000 */
[----:B------:R1:W-:Y:S02]  /*0620*/  @!P3 STS [R10+0x10], R5 ;  /* 0x000010050a00b388 */ /* 0x0003e40000000800 */
.L_x_2:
[----:B------:R-:W-:Y:S05]  /*0630*/  WARPSYNC.ALL ;  /* 0x0000000000007948 */ /* 0x000fea0003800000 */
[----:B------:R-:W-:Y:S06]  /*0640*/  BAR.SYNC.DEFER_BLOCKING 0x0 ;  /* 0x0000000000007b1d */ /* 0x000fec0000010000 */
[----:B------:R-:W-:Y:S05]  /*0650*/  @P0 EXIT ;  /* 0x000000000000094d */ /* 0x000fea0003800000 */
[----:B------:R2:W3:Y:S01]  /*0660*/  LDG.E R2, desc[UR4][R2.64] ;  /* 0x0000000402027981 */ /* 0x0004e2000c1e1900 */
[----:B-1----:R-:W-:Y:S02]  /*0670*/  HFMA2 R5, -RZ, RZ, 3.7421875, 0 ;  /* 0x437c0000ff057431 */ /* 0x002fe400000001ff */
[----:B------:R-:W-:Y:S01]  /*0680*/  IMAD.MOV.U32 R0, RZ, RZ, 0x3bbb989d ;  /* 0x3bbb989dff007424 */ /* 0x000fe200078e00ff */
[----:B------:R-:W-:Y:S01]  /*0690*/  BSSY.RECONVERGENT B0, `(.L_x_4) ;  /* 0x0000016000007945 */ /* 0x000fe20003800200 */
[----:B--2---:R-:W1:Y:S02]  /*06a0*/  LDS R3, [R10+0x10] ;  /* 0x000010000a037984 */ /* 0x004e640000000800 */
[----:B-1----:R-:W1:Y:S01]  /*06b0*/  MUFU.RCP R8, R3 ;  /* 0x0000000300087308 */ /* 0x002e620000001000 */
[----:B---3--:R-:W-:-:S04]  /*06c0*/  FADD R7, -R7, R2 ;  /* 0x0000000207077221 */ /* 0x008fc80000000100 */
[----:B------:R-:W-:-:S04]  /*06d0*/  FFMA.SAT R0, R7, R0, 0.5 ;  /* 0x3f00000007007423 */ /* 0x000fc80000002000 */
[----:B------:R-:W-:-:S04]  /*06e0*/  FFMA.RM R0, R0, R5, 12582913 ;  /* 0x4b40000100007423 */ /* 0x000fc80000004005 */
[C---:B------:R-:W-:Y:S01]  /*06f0*/  FADD R6, R0.reuse, -12583039 ;  /* 0xcb40007f00067421 */ /* 0x040fe20000000000 */
[----:B------:R-:W-:-:S03]  /*0700*/  IMAD.SHL.U32 R0, R0, 0x800000, RZ ;  /* 0x0080000000007824 */ /* 0x000fc600078e00ff */
[----:B------:R-:W-:-:S04]  /*0710*/  FFMA R6, R7, 1.4426950216293334961, -R6 ;  /* 0x3fb8aa3b07067823 */ /* 0x000fc80000000806 */
[----:B------:R-:W-:Y:S01]  /*0720*/  FFMA R6, R7, 1.925963033500011079e-08, R6 ;  /* 0x32a5706007067823 */ /* 0x000fe20000000006 */
[----:B-1----:R-:W-:-:S03]  /*0730*/  FFMA R7, -R3, R8, 1 ;  /* 0x3f80000003077423 */ /* 0x002fc60000000108 */
[----:B------:R-:W1:Y:S01]  /*0740*/  MUFU.EX2 R5, R6 ;  /* 0x0000000600057308 */ /* 0x000e620000000800 */
[----:B------:R-:W-:Y:S01]  /*0750*/  FFMA R7, R8, R7, R8 ;  /* 0x0000000708077223 */ /* 0x000fe20000000008 */
[----:B-1----:R-:W-:-:S06]  /*0760*/  FMUL R0, R0, R5 ;  /* 0x0000000500007220 */ /* 0x002fcc0000400000 */
[----:B------:R-:W1:Y:S01]  /*0770*/  FCHK P0, R0, R3 ;  /* 0x0000000300007302 */ /* 0x000e620000000000 */
[----:B------:R-:W-:-:S04]  /*0780*/  FFMA R2, R0, R7, RZ ;  /* 0x0000000700027223 */ /* 0x000fc800000000ff */
[----:B------:R-:W-:-:S04]  /*0790*/  FFMA R5, -R3, R2, R0 ;  /* 0x0000000203057223 */ /* 0x000fc80000000100 */
[----:B------:R-:W-:Y:S01]  /*07a0*/  FFMA R7, R7, R5, R2 ;  /* 0x0000000507077223 */ /* 0x000fe20000000002 */
[----:B-1----:R-:W-:Y:S06]  /*07b0*/  @!P0 BRA `(.L_x_5) ;  /* 0x00000000000c8947 */ /* 0x002fec0003800000 */
[----:B------:R-:W-:-:S07]  /*07c0*/  MOV R2, 0x7e0 ;  /* 0x000007e000027802 */ /* 0x000fce0000000f00 */
[----:B0-----:R-:W-:Y:S05]  /*07d0*/  CALL.REL.NOINC `($__internal_0_$__cuda_sm3x_div_rn_noftz_f32_slowpath) ;  /* 0x0000000000947944 */ /* 0x001fea0003c00000 */
[----:B------:R-:W-:-:S07]  /*07e0*/  IMAD.MOV.U32 R7, RZ, RZ, R0 ;  /* 0x000000ffff077224 */ /* 0x000fce00078e0000 */
.L_x_5:
[----:B------:R-:W-:Y:S05]  /*07f0*/  BSYNC.RECONVERGENT B0 ;  /* 0x0000000000007941 */ /* 0x000fea0003800200 */
.L_x_4:
[----:B------:R-:W1:Y:S02]  /*0800*/  LDC.64 R2, c[0x0][0x388] ;  /* 0x0000e200ff027b82 */ /* 0x000e640000000a00 */
[----:B-1----:R-:W-:-:S05]  /*0810*/  IMAD.WIDE R4, R4, 0x4, R2 ;  /* 0x0000000404047825 */ /* 0x002fca00078e0202 */
[----:B------:R-:W-:Y:S01]  /*0820*/  STG.E desc[UR4][R4.64], R7 ;  /* 0x0000000704007986 */ /* 0x000fe2000c101904 */
[----:B------:R-:W-:Y:S05]  /*0830*/  EXIT ;  /* 0x000000000000794d */ /* 0x000fea0003800000 */
.L_x_1:
[----:B-1----:R-:W-:Y:S01]  /*0840*/  IMAD.MOV.U32 R12, RZ, RZ, R7 ;  /* 0x000000ffff0c7224 */ /* 0x002fe200078e0007 */
[----:B------:R-:W-:Y:S01]  /*0850*/  MOV R14, 0x1f ;  /* 0x0000001f000e7802 */ /* 0x000fe20000000f00 */
[----:B------:R-:W-:Y:S02]  /*0860*/  IMAD.MOV.U32 R13, RZ, RZ, 0x2 ;  /* 0x00000002ff0d7424 */ /* 0x000fe400078e00ff */
[----:B------:R-:W-:-:S07]  /*0870*/  IMAD.MOV.U32 R11, RZ, RZ, -0x1 ;  /* 0xffffffffff0b7424 */ /* 0x000fce00078e00ff */
[----:B0-----:R-:W-:Y:S05]  /*0880*/  WARPSYNC.COLLECTIVE R11, `(.L_x_6) ;  /* 0x000000000b087348 */ /* 0x001fea0003c00000 */
[----:B------:R1:W2:Y:S02]  /*0890*/  SHFL.DOWN P2, R9, R12, R13, R14 ;  /* 0x0800000d0c097389 */ /* 0x0002a4000004000e */
[----:B012---:R-:W-:Y:S05]  /*08a0*/  ENDCOLLECTIVE ;  /* 0x000000000000791b */ /* 0x007fea0003800000 */
.L_x_6:
[----:B------:R-:W-:Y:S02]  /*08b0*/  HFMA2 R13, -RZ, RZ, 0, 5.9604644775390625e-08 ;  /* 0x00000001ff0d7431 */ /* 0x000fe400000001ff */
[----:B------:R-:W-:-:S05]  /*08c0*/  IMAD.MOV.U32 R8, RZ, RZ, R9 ;  /* 0x000000ffff087224 */ /* 0x000fca00078e0009 */
[----:B------:R-:W-:-:S05]  /*08d0*/  FMNMX R8, R8, R7, !PT ;  /* 0x0000000708087209 */ /* 0x000fca0007800000 */
[----:B------:R-:W-:-:S07]  /*08e0*/  IMAD.MOV.U32 R12, RZ, RZ, R8 ;  /* 0x000000ffff0c7224 */ /* 0x000fce00078e0008 */
[----:B------:R-:W-:Y:S05]  /*08f0*/  WARPSYNC.COLLECTIVE R11, `(.L_x_7) ;  /* 0x000000000b087348 */ /* 0x000fea0003c00000 */
[----:B------:R0:W1:Y:S02]  /*0900*/  SHFL.DOWN P2, R9, R12, R13, R14 ;  /* 0x0800000d0c097389 */ /* 0x000064000004000e */
[----:B01----:R-:W-:Y:S05]  /*0910*/  ENDCOLLECTIVE ;  /* 0x000000000000791b */ /* 0x003fea0003800000 */
.L_x_7:
[----:B------:R-:W-:Y:S05]  /*0920*/  BRA `(.L_x_8) ;  /* 0xfffffff800687947 */ /* 0x000fea000383ffff */
.L_x_3:
[----:B0-2---:R-:W-:Y:S01]  /*0930*/  IMAD.MOV.U32 R12, RZ, RZ, R0 ;  /* 0x000000ffff0c7224 */ /* 0x005fe200078e0000 */
[----:B------:R-:W-:Y:S01]  /*0940*/  MOV R11, 0xffffffff ;  /* 0xffffffff000b7802 */ /* 0x000fe20000000f00 */
[----:B------:R-:W-:Y:S02]  /*0950*/  IMAD.MOV.U32 R13, RZ, RZ, 0x2 ;  /* 0x00000002ff0d7424 */ /* 0x000fe400078e00ff */
[----:B------:R-:W-:-:S07]  /*0960*/  IMAD.MOV.U32 R14, RZ, RZ, 0x1f ;  /* 0x0000001fff0e7424 */ /* 0x000fce00078e00ff */
[----:B-1----:R-:W-:Y:S05]  /*0970*/  WARPSYNC.COLLECTIVE R11, `(.L_x_9) ;  /* 0x000000000b087348 */ /* 0x002fea0003c00000 */
[----:B------:R0:W2:Y:S02]  /*0980*/  SHFL.DOWN P2, R9, R12, R13, R14 ;  /* 0x0800000d0c097389 */ /* 0x0000a4000004000e */
[----:B012---:R-:W-:Y:S05]  /*0990*/  ENDCOLLECTIVE ;  /* 0x000000000000791b */ /* 0x007fea0003800000 */
.L_x_9:
[----:B------:R-:W-:Y:S02]  /*09a0*/  IMAD.MOV.U32 R13, RZ, RZ, 0x1 ;  /* 0x00000001ff0d7424 */ /* 0x000fe400078e00ff */
[----:B------:R-:W-:-:S04]  /*09b0*/  IMAD.MOV.U32 R5, RZ, RZ, R9 ;  /* 0x000000ffff057224 */ /* 0x000fc800078e0009 */
[----:B------:R-:W-:-:S04]  /*09c0*/  FADD R5, R5, R0 ;  /* 0x0000000005057221 */ /* 0x000fc80000000000 */
[----:B------:R-:W-:-:S07]  /*09d0*/  IMAD.MOV.U32 R12, RZ, RZ, R5 ;  /* 0x000000ffff0c7224 */ /* 0x000fce00078e0005 */
[----:B------:R-:W-:Y:S05]  /*09e0*/  WARPSYNC.COLLECTIVE R11, `(.L_x_10) ;  /* 0x000000000b087348 */ /* 0x000fea0003c00000 */
[----:B------:R0:W1:Y:S02]  /*09f0*/  SHFL.DOWN P2, R9, R12, R13, R14 ;  /* 0x0800000d0c097389 */ /* 0x000064000004000e */
[----:B01----:R-:W-:Y:S05]  /*0a00*/  ENDCOLLECTIVE ;  /* 0x000000000000791b */ /* 0x003fea0003800000 */
.L_x_10:
[----:B------:R-:W-:Y:S01]  /*0a10*/  MOV R6, R9 ;  /* 0x0000000900067202 */ /* 0x000fe20000000f00 */
[----:B------:R-:W-:Y:S06]  /*0a20*/  BRA `(.L_x_11) ;  /* 0xfffffff800f87947 */ /* 0x000fec000383ffff */
        .weak           $__internal_0_$__cuda_sm3x_div_rn_noftz_f32_slowpath
        .type           $__internal_0_$__cuda_sm3x_div_rn_noftz_f32_slowpath,@function
        .size           $__internal_0_$__cuda_sm3x_div_rn_noftz_f32_slowpath,(.L_x_24 - $__internal_0_$__cuda_sm3x_div_rn_noftz_f32_slowpath)
$__internal_0_$__cuda_sm3x_div_rn_noftz_f32_slowpath:
[----:B------:R-:W-:Y:S01]  /*0a30*/  SHF.R.U32.HI R6, RZ, 0x17, R3 ;  /* 0x00000017ff067819 */ /* 0x000fe20000011603 */
[----:B------:R-:W-:Y:S01]  /*0a40*/  BSSY.RECONVERGENT B1, `(.L_x_12) ;  /* 0x0000064000017945 */ /* 0x000fe20003800200 */
[--C-:B------:R-:W-:Y:S01]  /*0a50*/  SHF.R.U32.HI R5, RZ, 0x17, R0.reuse ;  /* 0x00000017ff057819 */ /* 0x100fe20000011600 */
[----:B------:R-:W-:Y:S01]  /*0a60*/  IMAD.MOV.U32 R7, RZ, RZ, R0 ;  /* 0x000000ffff077224 */ /* 0x000fe200078e0000 */
[----:B------:R-:W-:Y:S02]  /*0a70*/  LOP3.LUT R6, R6, 0xff, RZ, 0xc0, !PT ;  /* 0x000000ff06067812 */ /* 0x000fe400078ec0ff */
[----:B------:R-:W-:Y:S02]  /*0a80*/  LOP3.LUT R5, R5, 0xff, RZ, 0xc0, !PT ;  /* 0x000000ff05057812 */ /* 0x000fe400078ec0ff */
[----:B------:R-:W-:Y:S01]  /*0a90*/  MOV R8, R3 ;  /* 0x0000000300087202 */ /* 0x000fe20000000f00 */
[----:B------:R-:W-:Y:S02]  /*0aa0*/  VIADD R11, R6, 0xffffffff ;  /* 0xffffffff060b7836 */ /* 0x000fe40000000000 */
[----:B------:R-:W-:-:S03]  /*0ab0*/  VIADD R10, R5, 0xffffffff ;  /* 0xffffffff050a7836 */ /* 0x000fc60000000000 */
[----:B------:R-:W-:-:S04]  /*0ac0*/  ISETP.GT.U32.AND P0, PT, R11, 0xfd, PT ;  /* 0x000000fd0b00780c */ /* 0x000fc80003f04070 */
[----:B------:R-:W-:-:S13]  /*0ad0*/  ISETP.GT.U32.OR P0, PT, R10, 0xfd, P0 ;  /* 0x000000fd0a00780c */ /* 0x000fda0000704470 */
[----:B------:R-:W-:Y:S01]  /*0ae0*/  @!P0 IMAD.MOV.U32 R9, RZ, RZ, RZ ;  /* 0x000000ffff098224 */ /* 0x000fe200078e00ff */
[----:B------:R-:W-:Y:S06]  /*0af0*/  @!P0 BRA `(.L_x_13) ;  /* 0x00000000005c8947 */ /* 0x000fec0003800000 */
[----:B------:R-:W-:Y:S02]  /*0b00*/  FSETP.GTU.FTZ.AND P0, PT, |R0|, +INF , PT ;  /* 0x7f8000000000780b */ /* 0x000fe40003f1c200 */
[----:B------:R-:W-:-:S04]  /*0b10*/  FSETP.GTU.FTZ.AND P1, PT, |R3|, +INF , PT ;  /* 0x7f8000000300780b */ /* 0x000fc80003f3c200 */
[----:B------:R-:W-:-:S13]  /*0b20*/  PLOP3.LUT P0, PT, P0, P1, PT, 0xf8, 0x8f ;  /* 0x00000000008f781c */ /* 0x000fda0000703f70 */
[----:B------:R-:W-:Y:S05]  /*0b30*/  @P0 BRA `(.L_x_14) ;  /* 0x00000004004c0947 */ /* 0x000fea0003800000 */
[----:B------:R-:W-:-:S13]  /*0b40*/  LOP3.LUT P0, RZ, R8, 0x7fffffff, R7, 0xc8, !PT ;  /* 0x7fffffff08ff7812 */ /* 0x000fda000780c807 */
[----:B------:R-:W-:Y:S05]  /*0b50*/  @!P0 BRA `(.L_x_15) ;  /* 0x00000004003c8947 */ /* 0x000fea0003800000 */
[C---:B------:R-:W-:Y:S02]  /*0b60*/  FSETP.NEU.FTZ.AND P2, PT, |R0|.reuse, +INF , PT ;  /* 0x7f8000000000780b */ /* 0x040fe40003f5d200 */
[----:B------:R-:W-:Y:S02]  /*0b70*/  FSETP.NEU.FTZ.AND P1, PT, |R3|, +INF , PT ;  /* 0x7f8000000300780b */ /* 0x000fe40003f3d200 */
[----:B------:R-:W-:-:S11]  /*0b80*/  FSETP.NEU.FTZ.AND P0, PT, |R0|, +INF , PT ;  /* 0x7f8000000000780b */ /* 0x000fd60003f1d200 */
[----:B------:R-:W-:Y:S05]  /*0b90*/  @!P1 BRA !P2, `(.L_x_15) ;  /* 0x00000004002c9947 */ /* 0x000fea0005000000 */
[----:B------:R-:W-:-:S04]  /*0ba0*/  LOP3.LUT P2, RZ, R7, 0x7fffffff, RZ, 0xc0, !PT ;  /* 0x7fffffff07ff7812 */ /* 0x000fc8000784c0ff */
[----:B------:R-:W-:-:S13]  /*0bb0*/  PLOP3.LUT P1, PT, P1, P2, PT, 0x2f, 0xf2 ;  /* 0x0000000000f2781c */ /* 0x000fda0000f24577 */
[----:B------:R-:W-:Y:S05]  /*0bc0*/  @P1 BRA `(.L_x_16) ;  /* 0x0000000400181947 */ /* 0x000fea0003800000 */
[----:B------:R-:W-:-:S04]  /*0bd0*/  LOP3.LUT P1, RZ, R8, 0x7fffffff, RZ, 0xc0, !PT ;  /* 0x7fffffff08ff7812 */ /* 0x000fc8000782c0ff */
[----:B------:R-:W-:-:S13]  /*0be0*/  PLOP3.LUT P0, PT, P0, P1, PT, 0x2f, 0xf2 ;  /* 0x0000000000f2781c */ /* 0x000fda0000702577 */
[----:B------:R-:W-:Y:S05]  /*0bf0*/  @P0 BRA `(.L_x_17) ;  /* 0x0000000400000947 */ /* 0x000fea0003800000 */
[----:B------:R-:W-:Y:S02]  /*0c00*/  ISETP.GE.AND P0, PT, R10, RZ, PT ;  /* 0x000000ff0a00720c */ /* 0x000fe40003f06270 */
[----:B------:R-:W-:-:S11]  /*0c10*/  ISETP.GE.AND P1, PT, R11, RZ, PT ;  /* 0x000000ff0b00720c */ /* 0x000fd60003f26270 */
[----:B------:R-:W-:Y:S02]  /*0c20*/  @P0 IMAD.MOV.U32 R9, RZ, RZ, RZ ;  /* 0x000000ffff090224 */ /* 0x000fe400078e00ff */
[----:B------:R-:W-:Y:S01]  /*0c30*/  @!P0 FFMA R7, R0, 1.84467440737095516160e+19, RZ ;  /* 0x5f80000000078823 */ /* 0x000fe200000000ff */
[----:B------:R-:W-:Y:S02]  /*0c40*/  @!P0 IMAD.MOV.U32 R9, RZ, RZ, -0x40 ;  /* 0xffffffc0ff098424 */ /* 0x000fe400078e00ff */
[----:B------:R-:W-:-:S03]  /*0c50*/  @!P1 FFMA R8, R3, 1.84467440737095516160e+19, RZ ;  /* 0x5f80000003089823 */ /* 0x000fc600000000ff */
[----:B------:R-:W-:-:S07]  /*0c60*/  @!P1 IADD3 R9, PT, PT, R9, 0x40, RZ ;  /* 0x0000004009099810 */ /* 0x000fce0007ffe0ff */
.L_x_13:
[----:B------:R-:W-:Y:S01]  /*0c70*/  LEA R3, R6, 0xc0800000, 0x17 ;  /* 0xc080000006037811 */ /* 0x000fe200078eb8ff */
[----:B------:R-:W-:Y:S01]  /*0c80*/  VIADD R5, R5, 0xffffff81 ;  /* 0xffffff8105057836 */ /* 0x000fe20000000000 */
[----:B------:R-:W-:Y:S03]  /*0c90*/  BSSY.RECONVERGENT B2, `(.L_x_18) ;  /* 0x0000035000027945 */ /* 0x000fe60003800200 */
[----:B------:R-:W-:Y:S01]  /*0ca0*/  IMAD.IADD R3, R8, 0x1, -R3 ;  /* 0x0000000108037824 */ /* 0x000fe200078e0a03 */
[C---:B------:R-:W-:Y:S01]  /*0cb0*/  IADD3 R6, PT, PT, R5.reuse, 0x7f, -R6 ;  /* 0x0000007f05067810 */ /* 0x040fe20007ffe806 */
[----:B------:R-:W-:Y:S02]  /*0cc0*/  IMAD R0, R5, -0x800000, R7 ;  /* 0xff80000005007824 */ /* 0x000fe400078e0207 */
[----:B------:R-:W0:Y:S01]  /*0cd0*/  MUFU.RCP R8, R3 ;  /* 0x0000000300087308 */ /* 0x000e220000001000 */
[----:B------:R-:W-:Y:S01]  /*0ce0*/  FADD.FTZ R11, -R3, -RZ ;  /* 0x800000ff030b7221 */ /* 0x000fe20000010100 */
[----:B------:R-:W-:-:S03]  /*0cf0*/  IMAD.IADD R6, R6, 0x1, R9 ;  /* 0x0000000106067824 */ /* 0x000fc600078e0209 */
[----:B0-----:R-:W-:-:S04]  /*0d00*/  FFMA R13, R8, R11, 1 ;  /* 0x3f800000080d7423 */ /* 0x001fc8000000000b */
[----:B------:R-:W-:-:S04]  /*0d10*/  FFMA R10, R8, R13, R8 ;  /* 0x0000000d080a7223 */ /* 0x000fc80000000008 */
[----:B------:R-:W-:-:S04]  /*0d20*/  FFMA R7, R0, R10, RZ ;  /* 0x0000000a00077223 */ /* 0x000fc800000000ff */
[----:B------:R-:W-:-:S04]  /*0d30*/  FFMA R8, R11, R7, R0 ;  /* 0x000000070b087223 */ /* 0x000fc80000000000 */
[----:B------:R-:W-:-:S04]  /*0d40*/  FFMA R7, R10, R8, R7 ;  /* 0x000000080a077223 */ /* 0x000fc80000000007 */
[----:B------:R-:W-:-:S04]  /*0d50*/  FFMA R8, R11, R7, R0 ;  /* 0x000000070b087223 */ /* 0x000fc80000000000 */
[----:B------:R-:W-:-:S05]  /*0d60*/  FFMA R0, R10, R8, R7 ;  /* 0x000000080a007223 */ /* 0x000fca0000000007 */
[----:B------:R-:W-:-:S04]  /*0d70*/  SHF.R.U32.HI R3, RZ, 0x17, R0 ;  /* 0x00000017ff037819 */ /* 0x000fc80000011600 */
[----:B------:R-:W-:-:S04]  /*0d80*/  LOP3.LUT R3, R3, 0xff, RZ, 0xc0, !PT ;  /* 0x000000ff03037812 */ /* 0x000fc800078ec0ff */
[----:B------:R-:W-:-:S05]  /*0d90*/  IADD3 R9, PT, PT, R3, R6, RZ ;  /* 0x0000000603097210 */ /* 0x000fca0007ffe0ff */
[----:B------:R-:W-:-:S05]  /*0da0*/  VIADD R3, R9, 0xffffffff ;  /* 0xffffffff09037836 */ /* 0x000fca0000000000 */
[----:B------:R-:W-:-:S13]  /*0db0*/  ISETP.GE.U32.AND P0, PT, R3, 0xfe, PT ;  /* 0x000000fe0300780c */ /* 0x000fda0003f06070 */
[----:B------:R-:W-:Y:S05]  /*0dc0*/  @!P0 BRA `(.L_x_19) ;  /* 0x0000000000808947 */ /* 0x000fea0003800000 */
[----:B------:R-:W-:-:S13]  /*0dd0*/  ISETP.GT.AND P0, PT, R9, 0xfe, PT ;  /* 0x000000fe0900780c */ /* 0x000fda0003f04270 */
[----:B------:R-:W-:Y:S05]  /*0de0*/  @P0 BRA `(.L_x_20) ;  /* 0x00000000006c0947 */ /* 0x000fea0003800000 */
[----:B------:R-:W-:-:S13]  /*0df0*/  ISETP.GE.AND P0, PT, R9, 0x1, PT ;  /* 0x000000010900780c */ /* 0x000fda0003f06270 */
[----:B------:R-:W-:Y:S05]  /*0e00*/  @P0 BRA `(.L_x_21) ;  /* 0x0000000000740947 */ /* 0x000fea0003800000 */
[----:B------:R-:W-:Y:S02]  /*0e10*/  ISETP.GE.AND P0, PT, R9, -0x18, PT ;  /* 0xffffffe80900780c */ /* 0x000fe40003f06270 */
[----:B------:R-:W-:-:S11]  /*0e20*/  LOP3.LUT R0, R0, 0x80000000, RZ, 0xc0, !PT ;  /* 0x8000000000007812 */ /* 0x000fd600078ec0ff */
[----:B------:R-:W-:Y:S05]  /*0e30*/  @!P0 BRA `(.L_x_21) ;  /* 0x0000000000688947 */ /* 0x000fea0003800000 */
[CCC-:B------:R-:W-:Y:S01]  /*0e40*/  FFMA.RZ R3, R10.reuse, R8.reuse, R7.reuse ;  /* 0x000000080a037223 */ /* 0x1c0fe2000000c007 */
[CCC-:B------:R-:W-:Y:S01]  /*0e50*/  FFMA.RM R6, R10.reuse, R8.reuse, R7.reuse ;  /* 0x000000080a067223 */ /* 0x1c0fe20000004007 */
[C---:B------:R-:W-:Y:S02]  /*0e60*/  ISETP.NE.AND P2, PT, R9.reuse, RZ, PT ;  /* 0x000000ff0900720c */ /* 0x040fe40003f45270 */
[----:B------:R-:W-:Y:S02]  /*0e70*/  ISETP.NE.AND P1, PT, R9, RZ, PT ;  /* 0x000000ff0900720c */ /* 0x000fe40003f25270 */
[----:B------:R-:W-:Y:S01]  /*0e80*/  LOP3.LUT R5, R3, 0x7fffff, RZ, 0xc0, !PT ;  /* 0x007fffff03057812 */ /* 0x000fe200078ec0ff */
[----:B------:R-:W-:Y:S01]  /*0e90*/  FFMA.RP R3, R10, R8, R7 ;  /* 0x000000080a037223 */ /* 0x000fe20000008007 */
[----:B------:R-:W-:Y:S02]  /*0ea0*/  VIADD R8, R9, 0x20 ;  /* 0x0000002009087836 */ /* 0x000fe40000000000 */
[----:B------:R-:W-:Y:S01]  /*0eb0*/  LOP3.LUT R5, R5, 0x800000, RZ, 0xfc, !PT ;  /* 0x0080000005057812 */ /* 0x000fe200078efcff */
[----:B------:R-:W-:Y:S01]  /*0ec0*/  IMAD.MOV R7, RZ, RZ, -R9 ;  /* 0x000000ffff077224 */ /* 0x000fe200078e0a09 */
[----:B------:R-:W-:-:S02]  /*0ed0*/  FSETP.NEU.FTZ.AND P0, PT, R3, R6, PT ;  /* 0x000000060300720b */ /* 0x000fc40003f1d000 */
[----:B------:R-:W-:Y:S02]  /*0ee0*/  SHF.L.U32 R8, R5, R8, RZ ;  /* 0x0000000805087219 */ /* 0x000fe400000006ff */
[----:B------:R-:W-:Y:S02]  /*0ef0*/  SEL R6, R7, RZ, P2 ;  /* 0x000000ff07067207 */ /* 0x000fe40001000000 */
[----:B------:R-:W-:Y:S02]  /*0f00*/  ISETP.NE.AND P1, PT, R8, RZ, P1 ;  /* 0x000000ff0800720c */ /* 0x000fe40000f25270 */
[----:B------:R-:W-:Y:S02]  /*0f10*/  SHF.R.U32.HI R6, RZ, R6, R5 ;  /* 0x00000006ff067219 */ /* 0x000fe40000011605 */
[----:B------:R-:W-:Y:S02]  /*0f20*/  PLOP3.LUT P0, PT, P0, P1, PT, 0xf8, 0x8f ;  /* 0x00000000008f781c */ /* 0x000fe40000703f70 */
[----:B------:R-:W-:-:S02]  /*0f30*/  SHF.R.U32.HI R8, RZ, 0x1, R6 ;  /* 0x00000001ff087819 */ /* 0x000fc40000011606 */
[----:B------:R-:W-:-:S04]  /*0f40*/  SEL R3, RZ, 0x1, !P0 ;  /* 0x00000001ff037807 */ /* 0x000fc80004000000 */
[----:B------:R-:W-:-:S04]  /*0f50*/  LOP3.LUT R3, R3, 0x1, R8, 0xf8, !PT ;  /* 0x0000000103037812 */ /* 0x000fc800078ef808 */
[----:B------:R-:W-:-:S04]  /*0f60*/  LOP3.LUT R3, R3, R6, RZ, 0xc0, !PT ;  /* 0x0000000603037212 */ /* 0x000fc800078ec0ff */
[----:B------:R-:W-:-:S04]  /*0f70*/  IADD3 R3, PT, PT, R8, R3, RZ ;  /* 0x0000000308037210 */ /* 0x000fc80007ffe0ff */
[----:B------:R-:W-:Y:S01]  /*0f80*/  LOP3.LUT R0, R3, R0, RZ, 0xfc, !PT ;  /* 0x0000000003007212 */ /* 0x000fe200078efcff */
[----:B------:R-:W-:Y:S06]  /*0f90*/  BRA `(.L_x_21) ;  /* 0x0000000000107947 */ /* 0x000fec0003800000 */
.L_x_20:
[----:B------:R-:W-:-:S04]  /*0fa0*/  LOP3.LUT R0, R0, 0x80000000, RZ, 0xc0, !PT ;  /* 0x8000000000007812 */ /* 0x000fc800078ec0ff */
[----:B------:R-:W-:Y:S01]  /*0fb0*/  LOP3.LUT R0, R0, 0x7f800000, RZ, 0xfc, !PT ;  /* 0x7f80000000007812 */ /* 0x000fe200078efcff */
[----:B------:R-:W-:Y:S06]  /*0fc0*/  BRA `(.L_x_21) ;  /* 0x0000000000047947 */ /* 0x000fec0003800000 */
.L_x_19:
[----:B------:R-:W-:-:S07]  /*0fd0*/  IMAD R0, R6, 0x800000, R0 ;  /* 0x0080000006007824 */ /* 0x000fce00078e0200 */
.L_x_21:
[----:B------:R-:W-:Y:S05]  /*0fe0*/  BSYNC.RECONVERGENT B2 ;  /* 0x0000000000027941 */ /* 0x000fea0003800200 */
.L_x_18:
[----:B------:R-:W-:Y:S05]  /*0ff0*/  BRA `(.L_x_22) ;  /* 0x0000000000207947 */ /* 0x000fea0003800000 */
.L_x_17:
[----:B------:R-:W-:-:S04]  /*1000*/  LOP3.LUT R0, R8, 0x80000000, R7, 0x48, !PT ;  /* 0x8000000008007812 */ /* 0x000fc800078e4807 */
[----:B------:R-:W-:Y:S01]  /*1010*/  LOP3.LUT R0, R0, 0x7f800000, RZ, 0xfc, !PT ;  /* 0x7f80000000007812 */ /* 0x000fe200078efcff */
[----:B------:R-:W-:Y:S06]  /*1020*/  BRA `(.L_x_22) ;  /* 0x0000000000147947 */ /* 0x000fec0003800000 */
.L_x_16:
[----:B------:R-:W-:Y:S01]  /*1030*/  LOP3.LUT R0, R8, 0x80000000, R7, 0x48, !PT ;  /* 0x8000000008007812 */ /* 0x000fe200078e4807 */
[----:B------:R-:W-:Y:S06]  /*1040*/  BRA `(.L_x_22) ;  /* 0x00000000000c7947 */ /* 0x000fec0003800000 */
.L_x_15:
[----:B------:R-:W0:Y:S01]  /*1050*/  MUFU.RSQ R0, -QNAN ;  /* 0xffc0000000007908 */ /* 0x000e220000001400 */
[----:B------:R-:W-:Y:S05]  /*1060*/  BRA `(.L_x_22) ;  /* 0x0000000000047947 */ /* 0x000fea0003800000 */
.L_x_14:
[----:B------:R-:W-:-:S07]  /*1070*/  FADD.FTZ R0, R0, R3 ;  /* 0x0000000300007221 */ /* 0x000fce0000010000 */
.L_x_22:
[----:B------:R-:W-:Y:S05]  /*1080*/  BSYNC.RECONVERGENT B1 ;  /* 0x0000000000017941 */ /* 0x000fea0003800200 */
.L_x_12:
[----:B------:R-:W-:-:S04]  /*1090*/  IMAD.MOV.U32 R3, RZ, RZ, 0x0 ;  /* 0x00000000ff037424 */ /* 0x000fc800078e00ff */
[----:B0-----:R-:W-:Y:S05]  /*10a0*/  RET.REL.NODEC R2 `(_Z12safe_softmaxILi128EEvPfS0_i) ;  /* 0xffffffec02d47950 */ /* 0x001fea0003c3ffff */
.L_x_23:
[----:B------:R-:W-:-:S00]  /*10b0*/  BRA `(.L_x_23) ;  /* 0xfffffffc00fc7947 */ /* 0x000fc0000383ffff */
[----:B------:R-:W-:-:S00]  /*10c0*/  NOP ;  /* 0x0000000000007918 */ /* 0x000fc00000000000 */
        /* <DEDUP_REMOVED lines=11> */
.L_x_24:


//--------------------- .nv.shared._Z12safe_softmaxILi128EEvPfS0_i --------------------------
	.section	.nv.shared._Z12safe_softmaxILi128EEvPfS0_i,"aw",@nobits
	.sectionflags	@""
	.align	4
.nv.shared._Z12safe_softmaxILi128EEvPfS0_i:
	.zero		1056


//--------------------- .nv.shared.reserved.0     --------------------------
	.section	.nv.shared.reserved.0,"aw",@nobits
	.weak		__nv_reservedSMEM_offset_0_alias
	.size		__nv_reservedSMEM_offset_0_alias, 0, 64
	.other		__nv_reservedSMEM_offset_0_alias,@"STO_CUDA_RESERVED_SHARED STV_DEFAULT"
__nv_reservedSMEM_offset_0_alias:
	.zero		0
	.zero		64


//--------------------- .nv.constant0._Z12safe_softmaxILi128EEvPfS0_i --------------------------
	.section	.nv.constant0._Z12safe_softmaxILi128EEvPfS0_i,"a",@progbits
	.sectionflags	@""
	.align	4
.nv.constant0._Z12safe_softmaxILi128EEvPfS0_i:
	.zero		916


//--------------------- SYMBOLS --------------------------

	.type		.nv.reservedSmem.offset0,@object
	.size		.nv.reservedSmem.offset0,0x4
	.type		.nv.reservedSmem.cap,@object
	.size		.nv.reservedSmem.cap,0x4
